//
// Generated by NVIDIA NVVM Compiler
//
// Compiler Build ID: CL-36424714
// Cuda compilation tools, release 13.0, V13.0.88
// Based on NVVM 20.0.0
//

.version 9.0
.target sm_100
.address_size 64

	// .globl	_Z17floyd_cuda_kernelPiii

.visible .entry _Z17floyd_cuda_kernelPiii(
	.param .u64 .ptr .align 1 _Z17floyd_cuda_kernelPiii_param_0,
	.param .u32 _Z17floyd_cuda_kernelPiii_param_1,
	.param .u32 _Z17floyd_cuda_kernelPiii_param_2
)
{
	.reg .pred 	%p<2>;
	.reg .b32 	%r<23>;
	.reg .b64 	%rd<9>;

	ld.param.u64 	%rd1, [_Z17floyd_cuda_kernelPiii_param_0];
	ld.param.u32 	%r3, [_Z17floyd_cuda_kernelPiii_param_1];
	ld.param.u32 	%r5, [_Z17floyd_cuda_kernelPiii_param_2];
	mov.u32 	%r6, %ctaid.x;
	mov.u32 	%r7, %ntid.x;
	mov.u32 	%r8, %tid.x;
	mad.lo.s32 	%r1, %r6, %r7, %r8;
	mov.u32 	%r9, %ctaid.y;
	mov.u32 	%r10, %ntid.y;
	mov.u32 	%r11, %tid.y;
	mad.lo.s32 	%r12, %r9, %r10, %r11;
	max.s32 	%r13, %r1, %r12;
	setp.ge.s32 	%p1, %r13, %r5;
	@%p1 bra 	$L__BB0_2;
	cvta.to.global.u64 	%rd2, %rd1;
	mul.lo.s32 	%r14, %r5, %r1;
	add.s32 	%r15, %r14, %r3;
	mul.wide.s32 	%rd3, %r15, 4;
	add.s64 	%rd4, %rd2, %rd3;
	ld.global.u32 	%r16, [%rd4];
	mad.lo.s32 	%r17, %r5, %r3, %r12;
	mul.wide.s32 	%rd5, %r17, 4;
	add.s64 	%rd6, %rd2, %rd5;
	ld.global.u32 	%r18, [%rd6];
	add.s32 	%r19, %r18, %r16;
	add.s32 	%r20, %r14, %r12;
	mul.wide.s32 	%rd7, %r20, 4;
	add.s64 	%rd8, %rd2, %rd7;
	ld.global.u32 	%r21, [%rd8];
	min.s32 	%r22, %r21, %r19;
	st.global.u32 	[%rd8], %r22;
$L__BB0_2:
	ret;

}


// ===== COMPILED SASS (sm_100) =====

	.target	sm_100

	.elftype	@"ET_EXEC"


//--------------------- .note.nv.tkinfo           --------------------------
	.section	.note.nv.tkinfo,"",@"SHT_NOTE"
	.sectionflags	@"SHF_NOTE_NV_TKINFO"
	.tkinfo
        /*0018*/ 	.word	0x00000002
        /*0030*/ 	.string	""
        /*0030*/ 	.string	"ptxas"
        /*0030*/ 	.string	"Cuda compilation tools, release 13.0, V13.0.88"
        /*0030*/ 	.string	"Build cuda_13.0.r13.0/compiler.36424714_0"
        /*0030*/ 	.string	"-arch sm_100 -m 64 "



//--------------------- .note.nv.cuinfo           --------------------------
	.section	.note.nv.cuinfo,"",@"SHT_NOTE"
	.sectionflags	@"SHF_NOTE_NV_CUINFO"
        /*0018*/ 	.short	0x0002
        /*001a*/ 	.short	0x0064
        /*001c*/ 	.short	0x0082
	.zero		2


//--------------------- .nv.info                  --------------------------
	.section	.nv.info,"",@"SHT_CUDA_INFO"
	.align	4


	//----- nvinfo : EIATTR_REGCOUNT
	.align		4
        /*0000*/ 	.byte	0x04, 0x2f
        /*0002*/ 	.short	(.L_1 - .L_0)
	.align		4
.L_0:
        /*0004*/ 	.word	index@(_Z17floyd_cuda_kernelPiii)
        /*0008*/ 	.word	0x0000000e


	//----- nvinfo : EIATTR_FRAME_SIZE
	.align		4
.L_1:
        /*000c*/ 	.byte	0x04, 0x11
        /*000e*/ 	.short	(.L_3 - .L_2)
	.align		4
.L_2:
        /*0010*/ 	.word	index@(_Z17floyd_cuda_kernelPiii)
        /*0014*/ 	.word	0x00000000


	//----- nvinfo : EIATTR_MIN_STACK_SIZE
	.align		4
.L_3:
        /*0018*/ 	.byte	0x04, 0x12
        /*001a*/ 	.short	(.L_5 - .L_4)
	.align		4
.L_4:
        /*001c*/ 	.word	index@(_Z17floyd_cuda_kernelPiii)
        /*0020*/ 	.word	0x00000000
.L_5:


//--------------------- .nv.compat                --------------------------
	.section	.nv.compat,"",@"SHT_CUDA_COMPAT_INFO"
	.align	4
        /*0000*/ 	.byte	0x02, 0x09, 0x00, 0x00, 0x02, 0x02, 0x01, 0x00, 0x02, 0x05, 0x05, 0x00, 0x03, 0x07, 0x01, 0x01
        /*0010*/ 	.byte	0x02, 0x03, 0x00, 0x00, 0x02, 0x06, 0x01, 0x00, 0x04, 0x0b, 0x08, 0x00, 0x09, 0x00, 0x00, 0x00
        /*0020*/ 	.byte	0x00, 0x00, 0x00, 0x00


//--------------------- .nv.info._Z17floyd_cuda_kernelPiii --------------------------
	.section	.nv.info._Z17floyd_cuda_kernelPiii,"",@"SHT_CUDA_INFO"
	.sectionflags	@""
	.align	4


	//----- nvinfo : EIATTR_CUDA_API_VERSION
	.align		4
        /*0000*/ 	.byte	0x04, 0x37
        /*0002*/ 	.short	(.L_7 - .L_6)
.L_6:
        /*0004*/ 	.word	0x00000082


	//----- nvinfo : EIATTR_KPARAM_INFO
	.align		4
.L_7:
        /*0008*/ 	.byte	0x04, 0x17
        /*000a*/ 	.short	(.L_9 - .L_8)
.L_8:
        /*000c*/ 	.word	0x00000000
        /*0010*/ 	.short	0x0002
        /*0012*/ 	.short	0x000c
        /*0014*/ 	.byte	0x00, 0xf0, 0x11, 0x00


	//----- nvinfo : EIATTR_KPARAM_INFO
	.align		4
.L_9:
        /*0018*/ 	.byte	0x04, 0x17
        /*001a*/ 	.short	(.L_11 - .L_10)
.L_10:
        /*001c*/ 	.word	0x00000000
        /*0020*/ 	.short	0x0001
        /*0022*/ 	.short	0x0008
        /*0024*/ 	.byte	0x00, 0xf0, 0x11, 0x00


	//----- nvinfo : EIATTR_KPARAM_INFO
	.align		4
.L_11:
        /*0028*/ 	.byte	0x04, 0x17
        /*002a*/ 	.short	(.L_13 - .L_12)
.L_12:
        /*002c*/ 	.word	0x00000000
        /*0030*/ 	.short	0x0000
        /*0032*/ 	.short	0x0000
        /*0034*/ 	.byte	0x00, 0xf5, 0x21, 0x00


	//----- nvinfo : EIATTR_SPARSE_MMA_MASK
	.align		4
.L_13:
        /*0038*/ 	.byte	0x03, 0x50
        /*003a*/ 	.short	0x0000


	//----- nvinfo : EIATTR_MAXREG_COUNT
	.align		4
        /*003c*/ 	.byte	0x03, 0x1b
        /*003e*/ 	.short	0x00ff


	//----- nvinfo : EIATTR_MERCURY_ISA_VERSION
	.align		4
        /*0040*/ 	.byte	0x03, 0x5f
        /*0042*/ 	.short	0x0101


	//----- nvinfo : EIATTR_VRC_CTA_INIT_COUNT
	.align		4
        /*0044*/ 	.byte	0x02, 0x4a
	.zero		1
	.zero		1


	//----- nvinfo : EIATTR_EXIT_INSTR_OFFSETS
	.align		4
        /*0048*/ 	.byte	0x04, 0x1c
        /*004a*/ 	.short	(.L_15 - .L_14)


	//   ....[0]....
.L_14:
        /*004c*/ 	.word	0x000000c0


	//   ....[1]....
        /*0050*/ 	.word	0x000001b0


	//----- nvinfo : EIATTR_CBANK_PARAM_SIZE
	.align		4
.L_15:
        /*0054*/ 	.byte	0x03, 0x19
        /*0056*/ 	.short	0x0010


	//----- nvinfo : EIATTR_PARAM_CBANK
	.align		4
        /*0058*/ 	.byte	0x04, 0x0a
        /*005a*/ 	.short	(.L_17 - .L_16)
	.align		4
.L_16:
        /*005c*/ 	.word	index@(.nv.constant0._Z17floyd_cuda_kernelPiii)
        /*0060*/ 	.short	0x0380
        /*0062*/ 	.short	0x0010


	//----- nvinfo : EIATTR_SW_WAR
	.align		4
.L_17:
        /*0064*/ 	.byte	0x04, 0x36
        /*0066*/ 	.short	(.L_19 - .L_18)
.L_18:
        /*0068*/ 	.word	0x00000008
.L_19:


//--------------------- .nv.callgraph             --------------------------
	.section	.nv.callgraph,"",@"SHT_CUDA_CALLGRAPH"
	.align	4
	.sectionentsize	8
	.align		4
        /*0000*/ 	.word	0x00000000
	.align		4
        /*0004*/ 	.word	0xffffffff
	.align		4
        /*0008*/ 	.word	0x00000000
	.align		4
        /*000c*/ 	.word	0xfffffffe
	.align		4
        /*0010*/ 	.word	0x00000000
	.align		4
        /*0014*/ 	.word	0xfffffffd
	.align		4
        /*0018*/ 	.word	0x00000000
	.align		4
        /*001c*/ 	.word	0xfffffffc


//--------------------- .text._Z17floyd_cuda_kernelPiii --------------------------
	.section	.text._Z17floyd_cuda_kernelPiii,"ax",@progbits
	.align	128
        .global         _Z17floyd_cuda_kernelPiii
        .type           _Z17floyd_cuda_kernelPiii,@function
        .size           _Z17floyd_cuda_kernelPiii,(.L_x_1 - _Z17floyd_cuda_kernelPiii)
        .other          _Z17floyd_cuda_kernelPiii,@"STO_CUDA_ENTRY STV_DEFAULT"
_Z17floyd_cuda_kernelPiii:
.text._Z17floyd_cuda_kernelPiii:
[----:B------:R-:W-:Y:S01]  /*0000*/  LDC R1, c[0x0][0x37c] ;  /* 0x0000df00ff017b82 */ /* 0x000fe20000000800 */
[----:B------:R-:W0:Y:S07]  /*0010*/  S2R R3, SR_TID.X ;  /* 0x0000000000037919 */ /* 0x000e2e0000002100 */
[----:B------:R-:W0:Y:S01]  /*0020*/  S2UR UR4, SR_CTAID.X ;  /* 0x00000000000479c3 */ /* 0x000e220000002500 */
[----:B------:R-:W1:Y:S01]  /*0030*/  LDCU UR6, c[0x0][0x38c] ;  /* 0x00007180ff0677ac */ /* 0x000e620008000800 */
[----:B------:R-:W2:Y:S06]  /*0040*/  S2R R5, SR_TID.Y ;  /* 0x0000000000057919 */ /* 0x000eac0000002200 */
[----:B------:R-:W0:Y:S08]  /*0050*/  LDC R0, c[0x0][0x360] ;  /* 0x0000d800ff007b82 */ /* 0x000e300000000800 */
[----:B------:R-:W2:Y:S08]  /*0060*/  S2UR UR5, SR_CTAID.Y ;  /* 0x00000000000579c3 */ /* 0x000eb00000002600 */
[----:B------:R-:W2:Y:S01]  /*0070*/  LDC R2, c[0x0][0x364] ;  /* 0x0000d900ff027b82 */ /* 0x000ea20000000800 */
[----:B0-----:R-:W-:-:S02]  /*0080*/  IMAD R0, R0, UR4, R3 ;  /* 0x0000000400007c24 */ /* 0x001fc4000f8e0203 */
[----:B--2---:R-:W-:-:S05]  /*0090*/  IMAD R3, R2, UR5, R5 ;  /* 0x0000000502037c24 */ /* 0x004fca000f8e0205 */
[----:B------:R-:W-:-:S04]  /*00a0*/  VIMNMX R2, PT, PT, R0, R3, !PT ;  /* 0x0000000300027248 */ /* 0x000fc80007fe0100 */
[----:B-1----:R-:W-:-:S13]  /*00b0*/  ISETP.GE.AND P0, PT, R2, UR6, PT ;  /* 0x0000000602007c0c */ /* 0x002fda000bf06270 */
[----:B------:R-:W-:Y:S05]  /*00c0*/  @P0 EXIT ;  /* 0x000000000000094d */ /* 0x000fea0003800000 */
[----:B------:R-:W0:Y:S01]  /*00d0*/  LDC R11, c[0x0][0x388] ;  /* 0x0000e200ff0b7b82 */ /* 0x000e220000000800 */
[----:B------:R-:W1:Y:S01]  /*00e0*/  LDCU.64 UR4, c[0x0][0x358] ;  /* 0x00006b00ff0477ac */ /* 0x000e620008000a00 */
[----:B------:R-:W-:-:S06]  /*00f0*/  IMAD R7, R0, UR6, R3 ;  /* 0x0000000600077c24 */ /* 0x000fcc000f8e0203 */
[----:B------:R-:W2:Y:S01]  /*0100*/  LDC.64 R4, c[0x0][0x380] ;  /* 0x0000e000ff047b82 */ /* 0x000ea20000000a00 */
[----:B0-----:R-:W-:Y:S02]  /*0110*/  IMAD R9, R0, UR6, R11 ;  /* 0x0000000600097c24 */ /* 0x001fe4000f8e020b */
[----:B------:R-:W-:Y:S02]  /*0120*/  IMAD R11, R11, UR6, R3 ;  /* 0x000000060b0b7c24 */ /* 0x000fe4000f8e0203 */
[----:B--2---:R-:W-:-:S04]  /*0130*/  IMAD.WIDE R6, R7, 0x4, R4 ;  /* 0x0000000407067825 */ /* 0x004fc800078e0204 */
[--C-:B------:R-:W-:Y:S01]  /*0140*/  IMAD.WIDE R2, R9, 0x4, R4.reuse ;  /* 0x0000000409027825 */ /* 0x100fe200078e0204 */
[----:B-1----:R-:W2:Y:S03]  /*0150*/  LDG.E R0, desc[UR4][R6.64] ;  /* 0x0000000406007981 */ /* 0x002ea6000c1e1900 */
[----:B------:R-:W-:Y:S02]  /*0160*/  IMAD.WIDE R4, R11, 0x4, R4 ;  /* 0x000000040b047825 */ /* 0x000fe400078e0204 */
[----:B------:R-:W2:Y:S04]  /*0170*/  LDG.E R2, desc[UR4][R2.64] ;  /* 0x0000000402027981 */ /* 0x000ea8000c1e1900 */
[----:B------:R-:W2:Y:S02]  /*0180*/  LDG.E R5, desc[UR4][R4.64] ;  /* 0x0000000404057981 */ /* 0x000ea4000c1e1900 */
[----:B--2---:R-:W-:-:S05]  /*0190*/  VIADDMNMX R9, R5, R2, R0, PT ;  /* 0x0000000205097246 */ /* 0x004fca0003800100 */
[----:B------:R-:W-:Y:S01]  /*01a0*/  STG.E desc[UR4][R6.64], R9 ;  /* 0x0000000906007986 */ /* 0x000fe2000c101904 */
[----:B------:R-:W-:Y:S05]  /*01b0*/  EXIT ;  /* 0x000000000000794d */ /* 0x000fea0003800000 */
.L_x_0:
[----:B------:R-:W-:-:S00]  /*01c0*/  BRA `(.L_x_0) ;  /* 0xfffffffc00fc7947 */ /* 0x000fc0000383ffff */
[----:B------:R-:W-:-:S00]  /*01d0*/  NOP ;  /* 0x0000000000007918 */ /* 0x000fc00000000000 */
        /* <DEDUP_REMOVED lines=10> */
.L_x_1:


//--------------------- .nv.shared.reserved.0     --------------------------
	.section	.nv.shared.reserved.0,"aw",@nobits
	.weak		__nv_reservedSMEM_offset_0_alias
	.size		__nv_reservedSMEM_offset_0_alias, 0, 64
	.other		__nv_reservedSMEM_offset_0_alias,@"STO_CUDA_RESERVED_SHARED STV_DEFAULT"
__nv_reservedSMEM_offset_0_alias:
	.zero		0
	.zero		64


//--------------------- .nv.constant0._Z17floyd_cuda_kernelPiii --------------------------
	.section	.nv.constant0._Z17floyd_cuda_kernelPiii,"a",@progbits
	.sectionflags	@""
	.align	4
.nv.constant0._Z17floyd_cuda_kernelPiii:
	.zero		912


//--------------------- SYMBOLS --------------------------

	.type		.nv.reservedSmem.offset0,@object
	.size		.nv.reservedSmem.offset0,0x4
